//
// Generated by NVIDIA NVVM Compiler
//
// Compiler Build ID: CL-36424714
// Cuda compilation tools, release 13.0, V13.0.88
// Based on NVVM 20.0.0
//

.version 9.0
.target sm_100
.address_size 64

	// .globl	_Z12saxpy_kernelPfPKffi

.visible .entry _Z12saxpy_kernelPfPKffi(
	.param .u64 .ptr .align 1 _Z12saxpy_kernelPfPKffi_param_0,
	.param .u64 .ptr .align 1 _Z12saxpy_kernelPfPKffi_param_1,
	.param .f32 _Z12saxpy_kernelPfPKffi_param_2,
	.param .u32 _Z12saxpy_kernelPfPKffi_param_3
)
{
	.reg .pred 	%p<2>;
	.reg .b32 	%r<6>;
	.reg .b32 	%f<5>;
	.reg .b64 	%rd<8>;

	ld.param.u64 	%rd1, [_Z12saxpy_kernelPfPKffi_param_0];
	ld.param.u64 	%rd2, [_Z12saxpy_kernelPfPKffi_param_1];
	ld.param.f32 	%f1, [_Z12saxpy_kernelPfPKffi_param_2];
	ld.param.u32 	%r2, [_Z12saxpy_kernelPfPKffi_param_3];
	mov.u32 	%r3, %ctaid.x;
	mov.u32 	%r4, %ntid.x;
	mov.u32 	%r5, %tid.x;
	mad.lo.s32 	%r1, %r3, %r4, %r5;
	setp.ge.s32 	%p1, %r1, %r2;
	@%p1 bra 	$L__BB0_2;
	cvta.to.global.u64 	%rd3, %rd2;
	cvta.to.global.u64 	%rd4, %rd1;
	mul.wide.s32 	%rd5, %r1, 4;
	add.s64 	%rd6, %rd3, %rd5;
	ld.global.f32 	%f2, [%rd6];
	add.s64 	%rd7, %rd4, %rd5;
	ld.global.f32 	%f3, [%rd7];
	fma.rn.f32 	%f4, %f1, %f2, %f3;
	st.global.f32 	[%rd7], %f4;
$L__BB0_2:
	ret;

}


// ===== COMPILED SASS (sm_100) =====

	.target	sm_100

	.elftype	@"ET_EXEC"


//--------------------- .note.nv.tkinfo           --------------------------
	.section	.note.nv.tkinfo,"",@"SHT_NOTE"
	.sectionflags	@"SHF_NOTE_NV_TKINFO"
	.tkinfo
        /*0018*/ 	.word	0x00000002
        /*0030*/ 	.string	""
        /*0030*/ 	.string	"ptxas"
        /*0030*/ 	.string	"Cuda compilation tools, release 13.0, V13.0.88"
        /*0030*/ 	.string	"Build cuda_13.0.r13.0/compiler.36424714_0"
        /*0030*/ 	.string	"-arch sm_100 -m 64 "



//--------------------- .note.nv.cuinfo           --------------------------
	.section	.note.nv.cuinfo,"",@"SHT_NOTE"
	.sectionflags	@"SHF_NOTE_NV_CUINFO"
        /*0018*/ 	.short	0x0002
        /*001a*/ 	.short	0x0064
        /*001c*/ 	.short	0x0082
	.zero		2


//--------------------- .nv.info                  --------------------------
	.section	.nv.info,"",@"SHT_CUDA_INFO"
	.align	4


	//----- nvinfo : EIATTR_REGCOUNT
	.align		4
        /*0000*/ 	.byte	0x04, 0x2f
        /*0002*/ 	.short	(.L_1 - .L_0)
	.align		4
.L_0:
        /*0004*/ 	.word	index@(_Z12saxpy_kernelPfPKffi)
        /*0008*/ 	.word	0x0000000a


	//----- nvinfo : EIATTR_FRAME_SIZE
	.align		4
.L_1:
        /*000c*/ 	.byte	0x04, 0x11
        /*000e*/ 	.short	(.L_3 - .L_2)
	.align		4
.L_2:
        /*0010*/ 	.word	index@(_Z12saxpy_kernelPfPKffi)
        /*0014*/ 	.word	0x00000000


	//----- nvinfo : EIATTR_MIN_STACK_SIZE
	.align		4
.L_3:
        /*0018*/ 	.byte	0x04, 0x12
        /*001a*/ 	.short	(.L_5 - .L_4)
	.align		4
.L_4:
        /*001c*/ 	.word	index@(_Z12saxpy_kernelPfPKffi)
        /*0020*/ 	.word	0x00000000
.L_5:


//--------------------- .nv.compat                --------------------------
	.section	.nv.compat,"",@"SHT_CUDA_COMPAT_INFO"
	.align	4
        /*0000*/ 	.byte	0x02, 0x09, 0x00, 0x00, 0x02, 0x02, 0x01, 0x00, 0x02, 0x05, 0x05, 0x00, 0x03, 0x07, 0x01, 0x01
        /*0010*/ 	.byte	0x02, 0x03, 0x00, 0x00, 0x02, 0x06, 0x01, 0x00, 0x04, 0x0b, 0x08, 0x00, 0x09, 0x00, 0x00, 0x00
        /*0020*/ 	.byte	0x00, 0x00, 0x00, 0x00


//--------------------- .nv.info._Z12saxpy_kernelPfPKffi --------------------------
	.section	.nv.info._Z12saxpy_kernelPfPKffi,"",@"SHT_CUDA_INFO"
	.sectionflags	@""
	.align	4


	//----- nvinfo : EIATTR_CUDA_API_VERSION
	.align		4
        /*0000*/ 	.byte	0x04, 0x37
        /*0002*/ 	.short	(.L_7 - .L_6)
.L_6:
        /*0004*/ 	.word	0x00000082


	//----- nvinfo : EIATTR_KPARAM_INFO
	.align		4
.L_7:
        /*0008*/ 	.byte	0x04, 0x17
        /*000a*/ 	.short	(.L_9 - .L_8)
.L_8:
        /*000c*/ 	.word	0x00000000
        /*0010*/ 	.short	0x0003
        /*0012*/ 	.short	0x0014
        /*0014*/ 	.byte	0x00, 0xf0, 0x11, 0x00


	//----- nvinfo : EIATTR_KPARAM_INFO
	.align		4
.L_9:
        /*0018*/ 	.byte	0x04, 0x17
        /*001a*/ 	.short	(.L_11 - .L_10)
.L_10:
        /*001c*/ 	.word	0x00000000
        /*0020*/ 	.short	0x0002
        /*0022*/ 	.short	0x0010
        /*0024*/ 	.byte	0x00, 0xf0, 0x11, 0x00


	//----- nvinfo : EIATTR_KPARAM_INFO
	.align		4
.L_11:
        /*0028*/ 	.byte	0x04, 0x17
        /*002a*/ 	.short	(.L_13 - .L_12)
.L_12:
        /*002c*/ 	.word	0x00000000
        /*0030*/ 	.short	0x0001
        /*0032*/ 	.short	0x0008
        /*0034*/ 	.byte	0x00, 0xf5, 0x21, 0x00


	//----- nvinfo : EIATTR_KPARAM_INFO
	.align		4
.L_13:
        /*0038*/ 	.byte	0x04, 0x17
        /*003a*/ 	.short	(.L_15 - .L_14)
.L_14:
        /*003c*/ 	.word	0x00000000
        /*0040*/ 	.short	0x0000
        /*0042*/ 	.short	0x0000
        /*0044*/ 	.byte	0x00, 0xf5, 0x21, 0x00


	//----- nvinfo : EIATTR_SPARSE_MMA_MASK
	.align		4
.L_15:
        /*0048*/ 	.byte	0x03, 0x50
        /*004a*/ 	.short	0x0000


	//----- nvinfo : EIATTR_MAXREG_COUNT
	.align		4
        /*004c*/ 	.byte	0x03, 0x1b
        /*004e*/ 	.short	0x00ff


	//----- nvinfo : EIATTR_MERCURY_ISA_VERSION
	.align		4
        /*0050*/ 	.byte	0x03, 0x5f
        /*0052*/ 	.short	0x0101


	//----- nvinfo : EIATTR_VRC_CTA_INIT_COUNT
	.align		4
        /*0054*/ 	.byte	0x02, 0x4a
	.zero		1
	.zero		1


	//----- nvinfo : EIATTR_EXIT_INSTR_OFFSETS
	.align		4
        /*0058*/ 	.byte	0x04, 0x1c
        /*005a*/ 	.short	(.L_17 - .L_16)


	//   ....[0]....
.L_16:
        /*005c*/ 	.word	0x00000070


	//   ....[1]....
        /*0060*/ 	.word	0x00000120


	//----- nvinfo : EIATTR_CBANK_PARAM_SIZE
	.align		4
.L_17:
        /*0064*/ 	.byte	0x03, 0x19
        /*0066*/ 	.short	0x0018


	//----- nvinfo : EIATTR_PARAM_CBANK
	.align		4
        /*0068*/ 	.byte	0x04, 0x0a
        /*006a*/ 	.short	(.L_19 - .L_18)
	.align		4
.L_18:
        /*006c*/ 	.word	index@(.nv.constant0._Z12saxpy_kernelPfPKffi)
        /*0070*/ 	.short	0x0380
        /*0072*/ 	.short	0x0018


	//----- nvinfo : EIATTR_SW_WAR
	.align		4
.L_19:
        /*0074*/ 	.byte	0x04, 0x36
        /*0076*/ 	.short	(.L_21 - .L_20)
.L_20:
        /*0078*/ 	.word	0x00000008
.L_21:


//--------------------- .nv.callgraph             --------------------------
	.section	.nv.callgraph,"",@"SHT_CUDA_CALLGRAPH"
	.align	4
	.sectionentsize	8
	.align		4
        /*0000*/ 	.word	0x00000000
	.align		4
        /*0004*/ 	.word	0xffffffff
	.align		4
        /*0008*/ 	.word	0x00000000
	.align		4
        /*000c*/ 	.word	0xfffffffe
	.align		4
        /*0010*/ 	.word	0x00000000
	.align		4
        /*0014*/ 	.word	0xfffffffd
	.align		4
        /*0018*/ 	.word	0x00000000
	.align		4
        /*001c*/ 	.word	0xfffffffc


//--------------------- .text._Z12saxpy_kernelPfPKffi --------------------------
	.section	.text._Z12saxpy_kernelPfPKffi,"ax",@progbits
	.align	128
        .global         _Z12saxpy_kernelPfPKffi
        .type           _Z12saxpy_kernelPfPKffi,@function
        .size           _Z12saxpy_kernelPfPKffi,(.L_x_1 - _Z12saxpy_kernelPfPKffi)
        .other          _Z12saxpy_kernelPfPKffi,@"STO_CUDA_ENTRY STV_DEFAULT"
_Z12saxpy_kernelPfPKffi:
.text._Z12saxpy_kernelPfPKffi:
[----:B------:R-:W-:Y:S01]  /*0000*/  LDC R1, c[0x0][0x37c] ;  /* 0x0000df00ff017b82 */ /* 0x000fe20000000800 */
[----:B------:R-:W0:Y:S07]  /*0010*/  S2R R0, SR_TID.X ;  /* 0x0000000000007919 */ /* 0x000e2e0000002100 */
[----:B------:R-:W0:Y:S01]  /*0020*/  S2UR UR4, SR_CTAID.X ;  /* 0x00000000000479c3 */ /* 0x000e220000002500 */
[----:B------:R-:W1:Y:S07]  /*0030*/  LDCU UR5, c[0x0][0x394] ;  /* 0x00007280ff0577ac */ /* 0x000e6e0008000800 */
[----:B------:R-:W0:Y:S02]  /*0040*/  LDC R7, c[0x0][0x360] ;  /* 0x0000d800ff077b82 */ /* 0x000e240000000800 */
[----:B0-----:R-:W-:-:S05]  /*0050*/  IMAD R7, R7, UR4, R0 ;  /* 0x0000000407077c24 */ /* 0x001fca000f8e0200 */
[----:B-1----:R-:W-:-:S13]  /*0060*/  ISETP.GE.AND P0, PT, R7, UR5, PT ;  /* 0x0000000507007c0c */ /* 0x002fda000bf06270 */
[----:B------:R-:W-:Y:S05]  /*0070*/  @P0 EXIT ;  /* 0x000000000000094d */ /* 0x000fea0003800000 */
[----:B------:R-:W0:Y:S01]  /*0080*/  LDC.64 R2, c[0x0][0x388] ;  /* 0x0000e200ff027b82 */ /* 0x000e220000000a00 */
[----:B------:R-:W1:Y:S01]  /*0090*/  LDCU.64 UR4, c[0x0][0x358] ;  /* 0x00006b00ff0477ac */ /* 0x000e620008000a00 */
[----:B------:R-:W2:Y:S06]  /*00a0*/  LDCU UR6, c[0x0][0x390] ;  /* 0x00007200ff0677ac */ /* 0x000eac0008000800 */
[----:B------:R-:W3:Y:S01]  /*00b0*/  LDC.64 R4, c[0x0][0x380] ;  /* 0x0000e000ff047b82 */ /* 0x000ee20000000a00 */
[----:B0-----:R-:W-:-:S06]  /*00c0*/  IMAD.WIDE R2, R7, 0x4, R2 ;  /* 0x0000000407027825 */ /* 0x001fcc00078e0202 */
[----:B-1----:R-:W2:Y:S01]  /*00d0*/  LDG.E R2, desc[UR4][R2.64] ;  /* 0x0000000402027981 */ /* 0x002ea2000c1e1900 */
[----:B---3--:R-:W-:-:S05]  /*00e0*/  IMAD.WIDE R4, R7, 0x4, R4 ;  /* 0x0000000407047825 */ /* 0x008fca00078e0204 */
[----:B------:R-:W2:Y:S02]  /*00f0*/  LDG.E R7, desc[UR4][R4.64] ;  /* 0x0000000404077981 */ /* 0x000ea4000c1e1900 */
[----:B--2---:R-:W-:-:S05]  /*0100*/  FFMA R7, R2, UR6, R7 ;  /* 0x0000000602077c23 */ /* 0x004fca0008000007 */
[----:B------:R-:W-:Y:S01]  /*0110*/  STG.E desc[UR4][R4.64], R7 ;  /* 0x0000000704007986 */ /* 0x000fe2000c101904 */
[----:B------:R-:W-:Y:S05]  /*0120*/  EXIT ;  /* 0x000000000000794d */ /* 0x000fea0003800000 */
.L_x_0:
[----:B------:R-:W-:-:S00]  /*0130*/  BRA `(.L_x_0) ;  /* 0xfffffffc00fc7947 */ /* 0x000fc0000383ffff */
[----:B------:R-:W-:-:S00]  /*0140*/  NOP ;  /* 0x0000000000007918 */ /* 0x000fc00000000000 */
        /* <DEDUP_REMOVED lines=11> */
.L_x_1:


//--------------------- .nv.shared.reserved.0     --------------------------
	.section	.nv.shared.reserved.0,"aw",@nobits
	.weak		__nv_reservedSMEM_offset_0_alias
	.size		__nv_reservedSMEM_offset_0_alias, 0, 64
	.other		__nv_reservedSMEM_offset_0_alias,@"STO_CUDA_RESERVED_SHARED STV_DEFAULT"
__nv_reservedSMEM_offset_0_alias:
	.zero		0
	.zero		64


//--------------------- .nv.constant0._Z12saxpy_kernelPfPKffi --------------------------
	.section	.nv.constant0._Z12saxpy_kernelPfPKffi,"a",@progbits
	.sectionflags	@""
	.align	4
.nv.constant0._Z12saxpy_kernelPfPKffi:
	.zero		920


//--------------------- SYMBOLS --------------------------

	.type		.nv.reservedSmem.offset0,@object
	.size		.nv.reservedSmem.offset0,0x4
